	.headerflags	@"EF_CUDA_TEXMODE_UNIFIED EF_CUDA_64BIT_ADDRESS EF_CUDA_SM86 EF_CUDA_VIRTUAL_SM(EF_CUDA_SM86)"
	.elftype	@"ET_EXEC"


//--------------------- .nv.info                  --------------------------
	.section	.nv.info,"",@"SHT_CUDA_INFO"
	.align	4


	//----- nvinfo : EIATTR_REGCOUNT
	.align		4
        /*0000*/ 	.byte	0x04, 0x2f
        /*0002*/ 	.short	(.L_1 - .L_0)
	.align		4
.L_0:
        /*0004*/ 	.word	index@(triton_red_fused_addmm_0)
        /*0008*/ 	.word	0x00000013


	//----- nvinfo : EIATTR_MIN_STACK_SIZE
	.align		4
.L_1:
        /*000c*/ 	.byte	0x04, 0x12
        /*000e*/ 	.short	(.L_3 - .L_2)
	.align		4
.L_2:
        /*0010*/ 	.word	index@(triton_red_fused_addmm_0)
        /*0014*/ 	.word	0x00000000


	//----- nvinfo : EIATTR_FRAME_SIZE
	.align		4
.L_3:
        /*0018*/ 	.byte	0x04, 0x11
        /*001a*/ 	.short	(.L_5 - .L_4)
	.align		4
.L_4:
        /*001c*/ 	.word	index@(triton_red_fused_addmm_0)
        /*0020*/ 	.word	0x00000000


	//----- nvinfo : EIATTR_MIN_STACK_SIZE
	.align		4
.L_5:
        /*0024*/ 	.byte	0x04, 0x12
        /*0026*/ 	.short	(.L_7 - .L_6)
	.align		4
.L_6:
        /*0028*/ 	.word	index@(triton_red_fused_addmm_0)
        /*002c*/ 	.word	0x00000000
.L_7:


//--------------------- .nv.info.triton_red_fused_addmm_0 --------------------------
	.section	.nv.info.triton_red_fused_addmm_0,"",@"SHT_CUDA_INFO"
	.sectionflags	@""
	.align	4


	//----- nvinfo : EIATTR_CUDA_API_VERSION
	.align		4
        /*0000*/ 	.byte	0x04, 0x37
        /*0002*/ 	.short	(.L_9 - .L_8)
.L_8:
        /*0004*/ 	.word	0x0000007c


	//----- nvinfo : EIATTR_SW2861232_WAR
	.align		4
.L_9:
        /*0008*/ 	.byte	0x01, 0x35
	.zero		2


	//----- nvinfo : EIATTR_PARAM_CBANK
	.align		4
        /*000c*/ 	.byte	0x04, 0x0a
        /*000e*/ 	.short	(.L_11 - .L_10)
	.align		4
.L_10:
        /*0010*/ 	.word	index@(.nv.constant0.triton_red_fused_addmm_0)
        /*0014*/ 	.short	0x0160
        /*0016*/ 	.short	0x0028


	//----- nvinfo : EIATTR_CBANK_PARAM_SIZE
	.align		4
.L_11:
        /*0018*/ 	.byte	0x03, 0x19
        /*001a*/ 	.short	0x0028


	//----- nvinfo : EIATTR_KPARAM_INFO
	.align		4
        /*001c*/ 	.byte	0x04, 0x17
        /*001e*/ 	.short	(.L_13 - .L_12)
.L_12:
        /*0020*/ 	.word	0x00000000
        /*0024*/ 	.short	0x0005
        /*0026*/ 	.short	0x0020
        /*0028*/ 	.byte	0x00, 0xf4, 0x21, 0x00


	//----- nvinfo : EIATTR_KPARAM_INFO
	.align		4
.L_13:
        /*002c*/ 	.byte	0x04, 0x17
        /*002e*/ 	.short	(.L_15 - .L_14)
.L_14:
        /*0030*/ 	.word	0x00000000
        /*0034*/ 	.short	0x0004
        /*0036*/ 	.short	0x001c
        /*0038*/ 	.byte	0x00, 0xf0, 0x11, 0x00


	//----- nvinfo : EIATTR_KPARAM_INFO
	.align		4
.L_15:
        /*003c*/ 	.byte	0x04, 0x17
        /*003e*/ 	.short	(.L_17 - .L_16)
.L_16:
        /*0040*/ 	.word	0x00000000
        /*0044*/ 	.short	0x0003
        /*0046*/ 	.short	0x0018
        /*0048*/ 	.byte	0x00, 0xf0, 0x11, 0x00


	//----- nvinfo : EIATTR_KPARAM_INFO
	.align		4
.L_17:
        /*004c*/ 	.byte	0x04, 0x17
        /*004e*/ 	.short	(.L_19 - .L_18)
.L_18:
        /*0050*/ 	.word	0x00000000
        /*0054*/ 	.short	0x0002
        /*0056*/ 	.short	0x0010
        /*0058*/ 	.byte	0x00, 0xf4, 0x21, 0x00


	//----- nvinfo : EIATTR_KPARAM_INFO
	.align		4
.L_19:
        /*005c*/ 	.byte	0x04, 0x17
        /*005e*/ 	.short	(.L_21 - .L_20)
.L_20:
        /*0060*/ 	.word	0x00000000
        /*0064*/ 	.short	0x0001
        /*0066*/ 	.short	0x0008
        /*0068*/ 	.byte	0x00, 0xf4, 0x21, 0x00


	//----- nvinfo : EIATTR_KPARAM_INFO
	.align		4
.L_21:
        /*006c*/ 	.byte	0x04, 0x17
        /*006e*/ 	.short	(.L_23 - .L_22)
.L_22:
        /*0070*/ 	.word	0x00000000
        /*0074*/ 	.short	0x0000
        /*0076*/ 	.short	0x0000
        /*0078*/ 	.byte	0x00, 0xf4, 0x21, 0x00


	//----- nvinfo : EIATTR_MAXREG_COUNT
	.align		4
.L_23:
        /*007c*/ 	.byte	0x03, 0x1b
        /*007e*/ 	.short	0x0040


	//----- nvinfo : EIATTR_COOP_GROUP_MASK_REGIDS
	.align		4
        /*0080*/ 	.byte	0x04, 0x29
        /*0082*/ 	.short	(.L_25 - .L_24)


	//   ....[0]....
.L_24:
        /*0084*/ 	.word	0xffffffff


	//   ....[1]....
        /*0088*/ 	.word	0xffffffff


	//   ....[2]....
        /*008c*/ 	.word	0xffffffff


	//   ....[3]....
        /*0090*/ 	.word	0xffffffff


	//   ....[4]....
        /*0094*/ 	.word	0xffffffff


	//   ....[5]....
        /*0098*/ 	.word	0xffffffff


	//   ....[6]....
        /*009c*/ 	.word	0xffffffff


	//   ....[7]....
        /*00a0*/ 	.word	0xffffffff


	//   ....[8]....
        /*00a4*/ 	.word	0xffffffff


	//   ....[9]....
        /*00a8*/ 	.word	0xffffffff


	//----- nvinfo : EIATTR_COOP_GROUP_INSTR_OFFSETS
	.align		4
.L_25:
        /*00ac*/ 	.byte	0x04, 0x28
        /*00ae*/ 	.short	(.L_27 - .L_26)


	//   ....[0]....
.L_26:
        /*00b0*/ 	.word	0x000005e0


	//   ....[1]....
        /*00b4*/ 	.word	0x00000630


	//   ....[2]....
        /*00b8*/ 	.word	0x00000660


	//   ....[3]....
        /*00bc*/ 	.word	0x00000680


	//   ....[4]....
        /*00c0*/ 	.word	0x000006a0


	//   ....[5]....
        /*00c4*/ 	.word	0x00000720


	//   ....[6]....
        /*00c8*/ 	.word	0x00000740


	//   ....[7]....
        /*00cc*/ 	.word	0x00000760


	//   ....[8]....
        /*00d0*/ 	.word	0x00000780


	//   ....[9]....
        /*00d4*/ 	.word	0x000007a0


	//----- nvinfo : EIATTR_EXIT_INSTR_OFFSETS
	.align		4
.L_27:
        /*00d8*/ 	.byte	0x04, 0x1c
        /*00da*/ 	.short	(.L_29 - .L_28)


	//   ....[0]....
.L_28:
        /*00dc*/ 	.word	0x000007e0


	//   ....[1]....
        /*00e0*/ 	.word	0x00000830


	//----- nvinfo : EIATTR_REQNTID
	.align		4
.L_29:
        /*00e4*/ 	.byte	0x04, 0x10
        /*00e6*/ 	.short	(.L_31 - .L_30)
.L_30:
        /*00e8*/ 	.word	0x00000400
        /*00ec*/ 	.word	0x00000001
        /*00f0*/ 	.word	0x00000001
.L_31:


//--------------------- .nv.callgraph             --------------------------
	.section	.nv.callgraph,"",@"SHT_CUDA_CALLGRAPH"
	.align	4
	.sectionentsize	8
	.align		4
        /*0000*/ 	.word	0x00000000
	.align		4
        /*0004*/ 	.word	0xffffffff
	.align		4
        /*0008*/ 	.word	0x00000000
	.align		4
        /*000c*/ 	.word	0xfffffffe
	.align		4
        /*0010*/ 	.word	0x00000000
	.align		4
        /*0014*/ 	.word	0xfffffffd
	.align		4
        /*0018*/ 	.word	0x00000000
	.align		4
        /*001c*/ 	.word	0xfffffffc


//--------------------- .nv.rel.action            --------------------------
	.section	.nv.rel.action,"",@"SHT_CUDA_RELOCINFO"
	.align	8
	.sectionentsize	8
        /*0000*/ 	.byte	0x73, 0x00, 0x00, 0x00, 0x00, 0x00, 0x00, 0x00, 0x00, 0x00, 0x00, 0x11, 0x25, 0x00, 0x05, 0x36


//--------------------- .nv.constant0.triton_red_fused_addmm_0 --------------------------
	.section	.nv.constant0.triton_red_fused_addmm_0,"a",@progbits
	.sectionflags	@""
	.align	4
.nv.constant0.triton_red_fused_addmm_0:
	.zero		392


//--------------------- .text.triton_red_fused_addmm_0 --------------------------
	.section	.text.triton_red_fused_addmm_0,"ax",@progbits
	.sectionflags	@"SHF_BARRIERS=1"
	.sectioninfo	@"SHI_REGISTERS=19"
	.align	128
        .global         triton_red_fused_addmm_0
        .type           triton_red_fused_addmm_0,@function
        .size           triton_red_fused_addmm_0,(.L_x_2 - triton_red_fused_addmm_0)
        .other          triton_red_fused_addmm_0,@"STO_CUDA_ENTRY STV_DEFAULT"
triton_red_fused_addmm_0:
.text.triton_red_fused_addmm_0:
[----:B------:R-:W-:Y:S02]  /*0000*/  MOV R1, c[0x0][0x28] ;  /* 0x00000a0000017a02 */ /* 0x000fe40000000f00 */
[----:B------:R-:W0:Y:S01]  /*0010*/  S2R R3, SR_CTAID.X ;  /* 0x0000000000037919 */ /* 0x000e220000002500 */
[----:B------:R-:W-:-:S03]  /*0020*/  ULDC.64 UR4, c[0x0][0x118] ;  /* 0x0000460000047ab9 */ /* 0x000fc60000000a00 */
[----:B------:R-:W1:Y:S01]  /*0030*/  S2R R4, SR_TID.X ;  /* 0x0000000000047919 */ /* 0x000e620000002100 */
[----:B0-----:R-:W-:-:S13]  /*0040*/  ISETP.GE.AND P0, PT, R3, 0x2400, PT ;  /* 0x000024000300780c */ /* 0x001fda0003f06270 */
[----:B------:R-:W-:Y:S01]  /*0050*/  @P0 MOV R2, RZ ;  /* 0x000000ff00020202 */ /* 0x000fe20000000f00 */
[----:B------:R-:W-:Y:S05]  /*0060*/  @P0 BRA `(.L_x_0) ;  /* 0x0000057000000947 */ /* 0x000fea0003800000 */
[----:B-1----:R-:W-:Y:S02]  /*0070*/  SHF.L.U32 R0, R4, 0x1, RZ ;  /* 0x0000000104007819 */ /* 0x002fe400000006ff */
[----:B------:R-:W-:Y:S02]  /*0080*/  MOV R11, 0x2 ;  /* 0x00000002000b7802 */ /* 0x000fe40000000f00 */
[----:B------:R-:W-:-:S04]  /*0090*/  LOP3.LUT R0, R0, 0x7fe, RZ, 0xc0, !PT ;  /* 0x000007fe00007812 */ /* 0x000fc800078ec0ff */
[C---:B------:R-:W-:Y:S01]  /*00a0*/  LOP3.LUT R10, R0.reuse, 0x800, RZ, 0xfc, !PT ;  /* 0x00000800000a7812 */ /* 0x040fe200078efcff */
[----:B------:R-:W-:-:S03]  /*00b0*/  IMAD.WIDE.U32 R6, R0, R11, c[0x0][0x160] ;  /* 0x0000580000067625 */ /* 0x000fc600078e000b */
[----:B------:R-:W-:Y:S02]  /*00c0*/  ISETP.GE.U32.AND P0, PT, R10, 0xc00, PT ;  /* 0x00000c000a00780c */ /* 0x000fe40003f06070 */
[----:B------:R-:W2:Y:S02]  /*00d0*/  LDG.E.EL R2, [R6.64] ;  /* 0x0000000406027981 */ /* 0x000ea4000c2e1900 */
[----:B------:R-:W-:Y:S02]  /*00e0*/  ISETP.GE.U32.AND.EX P0, PT, RZ, RZ, PT, P0 ;  /* 0x000000ffff00720c */ /* 0x000fe40003f06100 */
[----:B------:R-:W-:-:S11]  /*00f0*/  MOV R5, RZ ;  /* 0x000000ff00057202 */ /* 0x000fd60000000f00 */
[----:B------:R0:W3:Y:S01]  /*0100*/  @!P0 LDG.E.EL R5, [R6.64+0x1000] ;  /* 0x0010000406058981 */ /* 0x0000e2000c2e1900 */
[----:B------:R-:W-:-:S04]  /*0110*/  IMAD R8, R3, 0xc00, R0 ;  /* 0x00000c0003087824 */ /* 0x000fc800078e0200 */
[----:B------:R-:W-:Y:S01]  /*0120*/  IMAD.WIDE R8, R8, R11, c[0x0][0x168] ;  /* 0x00005a0008087625 */ /* 0x000fe200078e020b */
[----:B------:R-:W-:-:S03]  /*0130*/  MOV R12, RZ ;  /* 0x000000ff000c7202 */ /* 0x000fc60000000f00 */
[----:B------:R-:W-:Y:S02]  /*0140*/  IMAD R10, R3, 0xc00, R10 ;  /* 0x00000c00030a7824 */ /* 0x000fe400078e020a */
[----:B------:R1:W4:Y:S02]  /*0150*/  LDG.E.EF R8, [R8.64] ;  /* 0x0000000408087981 */ /* 0x000324000c0e1900 */
[----:B------:R-:W-:-:S05]  /*0160*/  IMAD.WIDE R10, R10, R11, c[0x0][0x168] ;  /* 0x00005a000a0a7625 */ /* 0x000fca00078e020b */
[----:B------:R5:W4:Y:S01]  /*0170*/  @!P0 LDG.E.EF R12, [R10.64] ;  /* 0x000000040a0c8981 */ /* 0x000b22000c0e1900 */
[C---:B--2---:R-:W-:Y:S02]  /*0180*/  SHF.L.U32 R0, R2.reuse, 0x10, RZ ;  /* 0x0000001002007819 */ /* 0x044fe400000006ff */
[----:B------:R-:W-:-:S04]  /*0190*/  PRMT R2, R2, 0x7632, R2 ;  /* 0x0000763202027816 */ /* 0x000fc80000000002 */
[----:B0-----:R-:W-:Y:S01]  /*01a0*/  SHF.L.U32 R6, R2, 0x10, RZ ;  /* 0x0000001002067819 */ /* 0x001fe200000006ff */
[----:B------:R-:W-:-:S04]  /*01b0*/  FADD R13, RZ, -R0 ;  /* 0x80000000ff0d7221 */ /* 0x000fc80000000000 */
[----:B------:R-:W-:Y:S01]  /*01c0*/  FADD R2, RZ, -R6 ;  /* 0x80000006ff027221 */ /* 0x000fe20000000000 */
[----:B------:R-:W-:Y:S01]  /*01d0*/  FMUL R13, R13, 1.4426950216293334961 ;  /* 0x3fb8aa3b0d0d7820 */ /* 0x000fe20000400000 */
[C---:B---3--:R-:W-:Y:S02]  /*01e0*/  SHF.L.U32 R14, R5.reuse, 0x10, RZ ;  /* 0x00000010050e7819 */ /* 0x048fe400000006ff */
[----:B------:R-:W-:Y:S01]  /*01f0*/  PRMT R7, R5, 0x7632, R7 ;  /* 0x0000763205077816 */ /* 0x000fe20000000007 */
[----:B------:R-:W-:Y:S02]  /*0200*/  FMUL R5, R2, 1.4426950216293334961 ;  /* 0x3fb8aa3b02057820 */ /* 0x000fe40000400000 */
[----:B------:R-:W-:Y:S01]  /*0210*/  FADD R2, RZ, -R14 ;  /* 0x8000000eff027221 */ /* 0x000fe20000000000 */
[----:B-1----:R-:W-:Y:S02]  /*0220*/  SHF.L.U32 R9, R7, 0x10, RZ ;  /* 0x0000001007097819 */ /* 0x002fe400000006ff */
[----:B------:R-:W-:Y:S01]  /*0230*/  FSETP.GEU.AND P1, PT, R13, -126, PT ;  /* 0xc2fc00000d00780b */ /* 0x000fe20003f2e000 */
[----:B-----5:R-:W-:-:S02]  /*0240*/  FMUL R10, R2, 1.4426950216293334961 ;  /* 0x3fb8aa3b020a7820 */ /* 0x020fc40000400000 */
[----:B------:R-:W-:Y:S01]  /*0250*/  FADD R2, RZ, -R9 ;  /* 0x80000009ff027221 */ /* 0x000fe20000000000 */
[----:B------:R-:W-:-:S03]  /*0260*/  FSETP.GEU.AND P4, PT, R5, -126, PT ;  /* 0xc2fc00000500780b */ /* 0x000fc60003f8e000 */
[----:B------:R-:W-:Y:S01]  /*0270*/  FMUL R15, R2, 1.4426950216293334961 ;  /* 0x3fb8aa3b020f7820 */ /* 0x000fe20000400000 */
[----:B------:R-:W-:-:S04]  /*0280*/  FSETP.GEU.AND P2, PT, R10, -126, PT ;  /* 0xc2fc00000a00780b */ /* 0x000fc80003f4e000 */
[----:B------:R-:W-:Y:S01]  /*0290*/  FSETP.GEU.AND P3, PT, R15, -126, PT ;  /* 0xc2fc00000f00780b */ /* 0x000fe20003f6e000 */
[----:B------:R-:W-:-:S04]  /*02a0*/  @!P1 FMUL R13, R13, 0.5 ;  /* 0x3f0000000d0d9820 */ /* 0x000fc80000400000 */
[----:B------:R-:W0:Y:S01]  /*02b0*/  MUFU.EX2 R2, R13 ;  /* 0x0000000d00027308 */ /* 0x000e220000000800 */
[----:B------:R-:W-:-:S03]  /*02c0*/  @!P4 FMUL R5, R5, 0.5 ;  /* 0x3f0000000505c820 */ /* 0x000fc60000400000 */
[----:B------:R-:W-:-:S04]  /*02d0*/  @!P2 FMUL R10, R10, 0.5 ;  /* 0x3f0000000a0aa820 */ /* 0x000fc80000400000 */
[----:B------:R-:W1:Y:S01]  /*02e0*/  MUFU.EX2 R7, R5 ;  /* 0x0000000500077308 */ /* 0x000e620000000800 */
[----:B------:R-:W-:-:S07]  /*02f0*/  @!P3 FMUL R15, R15, 0.5 ;  /* 0x3f0000000f0fb820 */ /* 0x000fce0000400000 */
[----:B------:R-:W2:Y:S01]  /*0300*/  MUFU.EX2 R11, R10 ;  /* 0x0000000a000b7308 */ /* 0x000ea20000000800 */
[----:B0-----:R-:W-:-:S07]  /*0310*/  @!P1 FMUL R2, R2, R2 ;  /* 0x0000000202029220 */ /* 0x001fce0000400000 */
[----:B------:R-:W0:Y:S01]  /*0320*/  MUFU.EX2 R16, R15 ;  /* 0x0000000f00107308 */ /* 0x000e220000000800 */
[----:B------:R-:W-:Y:S01]  /*0330*/  FADD R2, R2, 1 ;  /* 0x3f80000002027421 */ /* 0x000fe20000000000 */
[----:B-1----:R-:W-:-:S04]  /*0340*/  @!P4 FMUL R7, R7, R7 ;  /* 0x000000070707c220 */ /* 0x002fc80000400000 */
[----:B------:R-:W-:Y:S01]  /*0350*/  FSETP.GT.AND P1, PT, R2, 8.50705917302346158658e+37, PT ;  /* 0x7e8000000200780b */ /* 0x000fe20003f24000 */
[----:B------:R-:W-:Y:S01]  /*0360*/  FADD R7, R7, 1 ;  /* 0x3f80000007077421 */ /* 0x000fe20000000000 */
[----:B--2---:R-:W-:-:S04]  /*0370*/  @!P2 FMUL R11, R11, R11 ;  /* 0x0000000b0b0ba220 */ /* 0x004fc80000400000 */
[----:B------:R-:W-:Y:S01]  /*0380*/  FSETP.GT.AND P2, PT, R7, 8.50705917302346158658e+37, PT ;  /* 0x7e8000000700780b */ /* 0x000fe20003f44000 */
[----:B0-----:R-:W-:Y:S01]  /*0390*/  @!P3 FMUL R16, R16, R16 ;  /* 0x000000101010b220 */ /* 0x001fe20000400000 */
[----:B------:R-:W-:-:S03]  /*03a0*/  FADD R11, R11, 1 ;  /* 0x3f8000000b0b7421 */ /* 0x000fc60000000000 */
[----:B------:R-:W-:Y:S02]  /*03b0*/  FADD R16, R16, 1 ;  /* 0x3f80000010107421 */ /* 0x000fe40000000000 */
[----:B------:R-:W-:Y:S01]  /*03c0*/  @P1 FMUL R2, R2, 0.25 ;  /* 0x3e80000002021820 */ /* 0x000fe20000400000 */
[----:B------:R-:W-:Y:S02]  /*03d0*/  FSETP.GT.AND P3, PT, R11, 8.50705917302346158658e+37, PT ;  /* 0x7e8000000b00780b */ /* 0x000fe40003f64000 */
[----:B------:R-:W-:-:S03]  /*03e0*/  FSETP.GT.AND P4, PT, R16, 8.50705917302346158658e+37, PT ;  /* 0x7e8000001000780b */ /* 0x000fc60003f84000 */
[----:B------:R-:W-:Y:S01]  /*03f0*/  @P2 FMUL R7, R7, 0.25 ;  /* 0x3e80000007072820 */ /* 0x000fe20000400000 */
[----:B------:R-:W0:Y:S01]  /*0400*/  MUFU.RCP R2, R2 ;  /* 0x0000000200027308 */ /* 0x000e220000001000 */
[----:B------:R-:W-:-:S07]  /*0410*/  MOV R13, 0x3e800000 ;  /* 0x3e800000000d7802 */ /* 0x000fce0000000f00 */
[----:B------:R-:W1:Y:S01]  /*0420*/  MUFU.RCP R7, R7 ;  /* 0x0000000700077308 */ /* 0x000e620000001000 */
[----:B------:R-:W-:Y:S01]  /*0430*/  @P3 FMUL R11, R11, 0.25 ;  /* 0x3e8000000b0b3820 */ /* 0x000fe20000400000 */
[----:B------:R-:W-:Y:S01]  /*0440*/  @P4 FMUL R16, R16, 0.25 ;  /* 0x3e80000010104820 */ /* 0x000fe20000400000 */
[----:B------:R-:W-:-:S05]  /*0450*/  FSEL R5, R13, 1, P1 ;  /* 0x3f8000000d057808 */ /* 0x000fca0000800000 */
[----:B------:R-:W2:Y:S01]  /*0460*/  MUFU.RCP R11, R11 ;  /* 0x0000000b000b7308 */ /* 0x000ea20000001000 */
[----:B0-----:R-:W-:Y:S01]  /*0470*/  FMUL R5, R2, R5 ;  /* 0x0000000502057220 */ /* 0x001fe20000400000 */
[----:B------:R-:W-:-:S06]  /*0480*/  FSEL R10, R13, 1, P2 ;  /* 0x3f8000000d0a7808 */ /* 0x000fcc0001000000 */
[----:B------:R-:W0:Y:S01]  /*0490*/  MUFU.RCP R16, R16 ;  /* 0x0000001000107308 */ /* 0x000e220000001000 */
[----:B------:R-:W-:Y:S01]  /*04a0*/  FMUL R5, R0, R5 ;  /* 0x0000000500057220 */ /* 0x000fe20000400000 */
[C---:B----4-:R-:W-:Y:S01]  /*04b0*/  PRMT R2, R8.reuse, 0x7632, R2 ;  /* 0x0000763208027816 */ /* 0x050fe20000000002 */
[----:B-1----:R-:W-:Y:S01]  /*04c0*/  FMUL R7, R7, R10 ;  /* 0x0000000a07077220 */ /* 0x002fe20000400000 */
[----:B------:R-:W-:Y:S02]  /*04d0*/  SHF.L.U32 R0, R8, 0x10, RZ ;  /* 0x0000001008007819 */ /* 0x000fe400000006ff */
[C---:B------:R-:W-:Y:S02]  /*04e0*/  FSEL R8, R13.reuse, 1, P3 ;  /* 0x3f8000000d087808 */ /* 0x040fe40001800000 */
[----:B------:R-:W-:Y:S01]  /*04f0*/  FSEL R13, R13, 1, P4 ;  /* 0x3f8000000d0d7808 */ /* 0x000fe20002000000 */
[----:B------:R-:W-:Y:S01]  /*0500*/  FMUL R7, R6, R7 ;  /* 0x0000000706077220 */ /* 0x000fe20000400000 */
[----:B------:R-:W-:Y:S01]  /*0510*/  SHF.L.U32 R2, R2, 0x10, RZ ;  /* 0x0000001002027819 */ /* 0x000fe200000006ff */
[----:B------:R-:W-:Y:S01]  /*0520*/  FFMA R5, R0, R5, RZ ;  /* 0x0000000500057223 */ /* 0x000fe200000000ff */
[----:B------:R-:W-:Y:S01]  /*0530*/  PRMT R0, R12, 0x7632, R0 ;  /* 0x000076320c007816 */ /* 0x000fe20000000000 */
[----:B--2---:R-:W-:Y:S01]  /*0540*/  FMUL R11, R11, R8 ;  /* 0x000000080b0b7220 */ /* 0x004fe20000400000 */
[----:B0-----:R-:W-:Y:S01]  /*0550*/  FMUL R16, R16, R13 ;  /* 0x0000000d10107220 */ /* 0x001fe20000400000 */
[----:B------:R-:W-:Y:S01]  /*0560*/  FFMA R2, R2, R7, RZ ;  /* 0x0000000702027223 */ /* 0x000fe200000000ff */
[----:B------:R-:W-:Y:S01]  /*0570*/  SHF.L.U32 R12, R12, 0x10, RZ ;  /* 0x000000100c0c7819 */ /* 0x000fe200000006ff */
[----:B------:R-:W-:Y:S01]  /*0580*/  FMUL R11, R14, R11 ;  /* 0x0000000b0e0b7220 */ /* 0x000fe20000400000 */
[----:B------:R-:W-:Y:S01]  /*0590*/  SHF.L.U32 R7, R0, 0x10, RZ ;  /* 0x0000001000077819 */ /* 0x000fe200000006ff */
[----:B------:R-:W-:-:S02]  /*05a0*/  FMUL R16, R9, R16 ;  /* 0x0000001009107220 */ /* 0x000fc40000400000 */
[----:B------:R-:W-:Y:S02]  /*05b0*/  @!P0 FFMA R5, R12, R11, R5 ;  /* 0x0000000b0c058223 */ /* 0x000fe40000000005 */
[----:B------:R-:W-:-:S04]  /*05c0*/  @!P0 FFMA R2, R7, R16, R2 ;  /* 0x0000001007028223 */ /* 0x000fc80000000002 */
[----:B------:R-:W-:-:S05]  /*05d0*/  FADD R2, R2, R5 ;  /* 0x0000000502027221 */ /* 0x000fca0000000000 */
.L_x_0:
[----:B-1----:R-:W0:Y:S01]  /*05e0*/  SHFL.BFLY PT, R5, R2, 0x10, 0x1f ;  /* 0x0e001f0002057f89 */ /* 0x002e2200000e0000 */
[C---:B------:R-:W-:Y:S02]  /*05f0*/  LOP3.LUT P0, RZ, R4.reuse, 0x1f, RZ, 0xc0, !PT ;  /* 0x0000001f04ff7812 */ /* 0x040fe4000780c0ff */
[----:B------:R-:W-:Y:S01]  /*0600*/  ISETP.GE.AND P1, PT, R4, 0x20, PT ;  /* 0x000000200400780c */ /* 0x000fe20003f26270 */
[----:B0-----:R-:W-:Y:S01]  /*0610*/  FADD R5, R5, R2 ;  /* 0x0000000205057221 */ /* 0x001fe20000000000 */
[----:B------:R-:W-:-:S04]  /*0620*/  SHF.R.U32.HI R2, RZ, 0x3, R4 ;  /* 0x00000003ff027819 */ /* 0x000fc80000011604 */
[----:B------:R-:W0:Y:S01]  /*0630*/  SHFL.BFLY PT, R0, R5, 0x8, 0x1f ;  /* 0x0d001f0005007f89 */ /* 0x000e2200000e0000 */
[----:B------:R-:W-:Y:S01]  /*0640*/  LOP3.LUT R2, R2, 0x7c, RZ, 0xc0, !PT ;  /* 0x0000007c02027812 */ /* 0x000fe200078ec0ff */
[----:B0-----:R-:W-:-:S05]  /*0650*/  FADD R0, R5, R0 ;  /* 0x0000000005007221 */ /* 0x001fca0000000000 */
[----:B------:R-:W0:Y:S02]  /*0660*/  SHFL.BFLY PT, R7, R0, 0x4, 0x1f ;  /* 0x0c801f0000077f89 */ /* 0x000e2400000e0000 */
[----:B0-----:R-:W-:-:S05]  /*0670*/  FADD R7, R0, R7 ;  /* 0x0000000700077221 */ /* 0x001fca0000000000 */
[----:B------:R-:W0:Y:S02]  /*0680*/  SHFL.BFLY PT, R6, R7, 0x2, 0x1f ;  /* 0x0c401f0007067f89 */ /* 0x000e2400000e0000 */
[----:B0-----:R-:W-:-:S05]  /*0690*/  FADD R6, R7, R6 ;  /* 0x0000000607067221 */ /* 0x001fca0000000000 */
[----:B------:R-:W0:Y:S02]  /*06a0*/  SHFL.BFLY PT, R9, R6, 0x1, 0x1f ;  /* 0x0c201f0006097f89 */ /* 0x000e2400000e0000 */
[----:B0-----:R-:W-:-:S05]  /*06b0*/  FADD R9, R6, R9 ;  /* 0x0000000906097221 */ /* 0x001fca0000000000 */
[----:B------:R-:W-:Y:S04]  /*06c0*/  @!P0 STS [R2], R9 ;  /* 0x0000000902008388 */ /* 0x000fe80000000800 */
[----:B------:R-:W-:Y:S01]  /*06d0*/  BAR.SYNC.DEFER_BLOCKING 0x0 ;  /* 0x0000000000007b1d */ /* 0x000fe20000010000 */
[----:B------:R-:W-:-:S05]  /*06e0*/  ISETP.LT.AND P0, PT, R4, 0x20, !P0 ;  /* 0x000000200400780c */ /* 0x000fca0004701270 */
[----:B------:R-:W0:Y:S01]  /*06f0*/  @!P1 LDS R8, [R4.X4] ;  /* 0x0000000004089984 */ /* 0x000e220000004800 */
[----:B------:R-:W-:-:S04]  /*0700*/  LOP3.LUT P1, RZ, R4, 0x3ff, RZ, 0xc0, !PT ;  /* 0x000003ff04ff7812 */ /* 0x000fc8000782c0ff */
[----:B------:R-:W-:Y:S01]  /*0710*/  ISETP.LT.AND P1, PT, R3, 0x2400, !P1 ;  /* 0x000024000300780c */ /* 0x000fe20004f21270 */
[----:B0-----:R-:W0:Y:S02]  /*0720*/  SHFL.BFLY PT, R5, R8, 0x10, 0x1f ;  /* 0x0e001f0008057f89 */ /* 0x001e2400000e0000 */
[----:B0-----:R-:W-:-:S05]  /*0730*/  FADD R5, R8, R5 ;  /* 0x0000000508057221 */ /* 0x001fca0000000000 */
[----:B------:R-:W0:Y:S02]  /*0740*/  SHFL.BFLY PT, R0, R5, 0x8, 0x1f ;  /* 0x0d001f0005007f89 */ /* 0x000e2400000e0000 */
[----:B0-----:R-:W-:-:S05]  /*0750*/  FADD R0, R5, R0 ;  /* 0x0000000005007221 */ /* 0x001fca0000000000 */
[----:B------:R-:W0:Y:S02]  /*0760*/  SHFL.BFLY PT, R7, R0, 0x4, 0x1f ;  /* 0x0c801f0000077f89 */ /* 0x000e2400000e0000 */
[----:B0-----:R-:W-:-:S05]  /*0770*/  FADD R7, R0, R7 ;  /* 0x0000000700077221 */ /* 0x001fca0000000000 */
[----:B------:R-:W0:Y:S02]  /*0780*/  SHFL.BFLY PT, R6, R7, 0x2, 0x1f ;  /* 0x0c401f0007067f89 */ /* 0x000e2400000e0000 */
[----:B0-----:R-:W-:-:S05]  /*0790*/  FADD R6, R7, R6 ;  /* 0x0000000607067221 */ /* 0x001fca0000000000 */
[----:B------:R-:W0:Y:S02]  /*07a0*/  SHFL.BFLY PT, R9, R6, 0x1, 0x1f ;  /* 0x0c201f0006097f89 */ /* 0x000e2400000e0000 */
[----:B0-----:R-:W-:-:S05]  /*07b0*/  FADD R9, R6, R9 ;  /* 0x0000000906097221 */ /* 0x001fca0000000000 */
[----:B------:R0:W-:Y:S04]  /*07c0*/  @P0 STS [R4.X4], R9 ;  /* 0x0000000904000388 */ /* 0x0001e80000004800 */
[----:B------:R-:W-:Y:S06]  /*07d0*/  BAR.SYNC.DEFER_BLOCKING 0x0 ;  /* 0x0000000000007b1d */ /* 0x000fec0000010000 */
[----:B------:R-:W-:Y:S05]  /*07e0*/  @!P1 EXIT ;  /* 0x000000000000994d */ /* 0x000fea0003800000 */
[----:B0-----:R-:W0:Y:S01]  /*07f0*/  LDS R5, [RZ] ;  /* 0x00000000ff057984 */ /* 0x001e220000000800 */
[----:B------:R-:W-:-:S05]  /*0800*/  MOV R2, 0x4 ;  /* 0x0000000400027802 */ /* 0x000fca0000000f00 */
[----:B------:R-:W-:-:S05]  /*0810*/  IMAD.WIDE R2, R3, R2, c[0x0][0x170] ;  /* 0x00005c0003027625 */ /* 0x000fca00078e0202 */
[----:B0-----:R-:W-:Y:S01]  /*0820*/  STG.E [R2.64], R5 ;  /* 0x0000000502007986 */ /* 0x001fe2000c101904 */
[----:B------:R-:W-:Y:S05]  /*0830*/  EXIT ;  /* 0x000000000000794d */ /* 0x000fea0003800000 */
.L_x_1:
[----:B------:R-:W-:-:S00]  /*0840*/  BRA `(.L_x_1) ;  /* 0xfffffff000007947 */ /* 0x000fc0000383ffff */
[----:B------:R-:W-:-:S00]  /*0850*/  NOP ;  /* 0x0000000000007918 */ /* 0x000fc00000000000 */
        /* <DEDUP_REMOVED lines=10> */
.L_x_2:


//--------------------- .nv.shared.triton_red_fused_addmm_0 --------------------------
	.section	.nv.shared.triton_red_fused_addmm_0,"aw",@nobits
	.sectionflags	@""
	.align	16
